//
// Generated by NVIDIA NVVM Compiler
//
// Compiler Build ID: CL-36424714
// Cuda compilation tools, release 13.0, V13.0.88
// Based on NVVM 20.0.0
//

.version 9.0
.target sm_100
.address_size 64

	// .globl	_Z12VecSumKnl_v2PKdPd
.extern .func  (.param .b32 func_retval0) vprintf
(
	.param .b64 vprintf_param_0,
	.param .b64 vprintf_param_1
)
;
// _ZZ12VecSumKnl_v2PKdPdE5sdata has been demoted
// _ZZ12VecSumKnl_v1PKdPdE5sdata has been demoted
.global .align 1 .b8 $str[24] = {62, 62, 62, 86, 101, 99, 83, 117, 109, 75, 110, 108, 95, 118, 49, 32, 116, 105, 100, 61, 37, 100, 10};
.global .align 1 .b8 $str$1[73] = {62, 62, 62, 86, 101, 99, 83, 117, 109, 75, 110, 108, 95, 118, 49, 32, 61, 61, 61, 116, 105, 100, 32, 60, 49, 50, 56, 61, 61, 61, 116, 105, 100, 61, 37, 100, 44, 115, 100, 97, 116, 97, 91, 116, 105, 100, 93, 61, 37, 102, 44, 115, 100, 97, 116, 97, 91, 116, 105, 100, 32, 43, 32, 49, 50, 56, 93, 61, 37, 102, 44, 10};
.global .align 1 .b8 $str$2[71] = {62, 62, 62, 86, 101, 99, 83, 117, 109, 75, 110, 108, 95, 118, 49, 32, 61, 61, 61, 116, 105, 100, 32, 60, 54, 52, 61, 61, 61, 116, 105, 100, 61, 37, 100, 44, 115, 100, 97, 116, 97, 91, 116, 105, 100, 93, 61, 37, 102, 44, 115, 100, 97, 116, 97, 91, 116, 105, 100, 32, 43, 32, 54, 52, 93, 61, 37, 102, 44, 10};
.global .align 1 .b8 $str$3[71] = {62, 62, 62, 86, 101, 99, 83, 117, 109, 75, 110, 108, 95, 118, 49, 32, 61, 61, 61, 116, 105, 100, 32, 60, 51, 50, 61, 61, 61, 116, 105, 100, 61, 37, 100, 44, 115, 100, 97, 116, 97, 91, 116, 105, 100, 93, 61, 37, 102, 44, 115, 100, 97, 116, 97, 91, 116, 105, 100, 32, 43, 32, 51, 50, 93, 61, 37, 102, 44, 10};
.global .align 1 .b8 $str$4[71] = {62, 62, 62, 86, 101, 99, 83, 117, 109, 75, 110, 108, 95, 118, 49, 32, 61, 61, 61, 116, 105, 100, 32, 60, 49, 54, 61, 61, 61, 116, 105, 100, 61, 37, 100, 44, 115, 100, 97, 116, 97, 91, 116, 105, 100, 93, 61, 37, 102, 44, 115, 100, 97, 116, 97, 91, 116, 105, 100, 32, 43, 32, 49, 54, 93, 61, 37, 102, 44, 10};
.global .align 1 .b8 $str$5[69] = {62, 62, 62, 86, 101, 99, 83, 117, 109, 75, 110, 108, 95, 118, 49, 32, 61, 61, 61, 116, 105, 100, 32, 60, 56, 61, 61, 61, 116, 105, 100, 61, 37, 100, 44, 115, 100, 97, 116, 97, 91, 116, 105, 100, 93, 61, 37, 102, 44, 115, 100, 97, 116, 97, 91, 116, 105, 100, 32, 43, 32, 56, 93, 61, 37, 102, 44, 10};
.global .align 1 .b8 $str$6[69] = {62, 62, 62, 86, 101, 99, 83, 117, 109, 75, 110, 108, 95, 118, 49, 32, 61, 61, 61, 116, 105, 100, 32, 60, 52, 61, 61, 61, 116, 105, 100, 61, 37, 100, 44, 115, 100, 97, 116, 97, 91, 116, 105, 100, 93, 61, 37, 102, 44, 115, 100, 97, 116, 97, 91, 116, 105, 100, 32, 43, 32, 52, 93, 61, 37, 102, 44, 10};
.global .align 1 .b8 $str$7[69] = {62, 62, 62, 86, 101, 99, 83, 117, 109, 75, 110, 108, 95, 118, 49, 32, 61, 61, 61, 116, 105, 100, 32, 60, 50, 61, 61, 61, 116, 105, 100, 61, 37, 100, 44, 115, 100, 97, 116, 97, 91, 116, 105, 100, 93, 61, 37, 102, 44, 115, 100, 97, 116, 97, 91, 116, 105, 100, 32, 43, 32, 50, 93, 61, 37, 102, 44, 10};
.global .align 1 .b8 $str$8[37] = {62, 62, 62, 86, 101, 99, 83, 117, 109, 75, 110, 108, 95, 118, 49, 32, 61, 61, 61, 116, 105, 100, 32, 61, 61, 48, 61, 61, 61, 116, 105, 100, 61, 37, 100, 10};

.visible .entry _Z12VecSumKnl_v2PKdPd(
	.param .u64 .ptr .align 1 _Z12VecSumKnl_v2PKdPd_param_0,
	.param .u64 .ptr .align 1 _Z12VecSumKnl_v2PKdPd_param_1
)
{
	.reg .pred 	%p<5>;
	.reg .b32 	%r<5>;
	.reg .b64 	%rd<7>;
	.reg .b64 	%fd<27>;
	// demoted variable
	.shared .align 8 .b8 _ZZ12VecSumKnl_v2PKdPdE5sdata[2048];
	ld.param.u64 	%rd2, [_Z12VecSumKnl_v2PKdPd_param_0];
	ld.param.u64 	%rd1, [_Z12VecSumKnl_v2PKdPd_param_1];
	cvta.to.global.u64 	%rd3, %rd2;
	mov.u32 	%r1, %tid.x;
	mul.wide.u32 	%rd4, %r1, 8;
	add.s64 	%rd5, %rd3, %rd4;
	ld.global.f64 	%fd1, [%rd5];
	shl.b32 	%r3, %r1, 3;
	mov.u32 	%r4, _ZZ12VecSumKnl_v2PKdPdE5sdata;
	add.s32 	%r2, %r4, %r3;
	st.shared.f64 	[%r2], %fd1;
	bar.sync 	0;
	setp.gt.u32 	%p1, %r1, 127;
	@%p1 bra 	$L__BB0_2;
	ld.shared.f64 	%fd2, [%r2+1024];
	ld.shared.f64 	%fd3, [%r2];
	add.f64 	%fd4, %fd2, %fd3;
	st.shared.f64 	[%r2], %fd4;
$L__BB0_2:
	bar.sync 	0;
	setp.gt.u32 	%p2, %r1, 63;
	@%p2 bra 	$L__BB0_4;
	ld.shared.f64 	%fd5, [%r2+512];
	ld.shared.f64 	%fd6, [%r2];
	add.f64 	%fd7, %fd5, %fd6;
	st.shared.f64 	[%r2], %fd7;
$L__BB0_4:
	bar.sync 	0;
	setp.gt.u32 	%p3, %r1, 31;
	@%p3 bra 	$L__BB0_6;
	ld.volatile.shared.f64 	%fd8, [%r2+256];
	ld.volatile.shared.f64 	%fd9, [%r2];
	add.f64 	%fd10, %fd8, %fd9;
	st.volatile.shared.f64 	[%r2], %fd10;
	ld.volatile.shared.f64 	%fd11, [%r2+128];
	ld.volatile.shared.f64 	%fd12, [%r2];
	add.f64 	%fd13, %fd11, %fd12;
	st.volatile.shared.f64 	[%r2], %fd13;
	ld.volatile.shared.f64 	%fd14, [%r2+64];
	ld.volatile.shared.f64 	%fd15, [%r2];
	add.f64 	%fd16, %fd14, %fd15;
	st.volatile.shared.f64 	[%r2], %fd16;
	ld.volatile.shared.f64 	%fd17, [%r2+32];
	ld.volatile.shared.f64 	%fd18, [%r2];
	add.f64 	%fd19, %fd17, %fd18;
	st.volatile.shared.f64 	[%r2], %fd19;
	ld.volatile.shared.f64 	%fd20, [%r2+16];
	ld.volatile.shared.f64 	%fd21, [%r2];
	add.f64 	%fd22, %fd20, %fd21;
	st.volatile.shared.f64 	[%r2], %fd22;
	ld.volatile.shared.f64 	%fd23, [%r2+8];
	ld.volatile.shared.f64 	%fd24, [%r2];
	add.f64 	%fd25, %fd23, %fd24;
	st.volatile.shared.f64 	[%r2], %fd25;
$L__BB0_6:
	bar.sync 	0;
	setp.ne.s32 	%p4, %r1, 0;
	@%p4 bra 	$L__BB0_8;
	ld.shared.f64 	%fd26, [_ZZ12VecSumKnl_v2PKdPdE5sdata];
	cvta.to.global.u64 	%rd6, %rd1;
	st.global.f64 	[%rd6], %fd26;
$L__BB0_8:
	ret;

}
	// .globl	_Z12VecSumKnl_v1PKdPd
.visible .entry _Z12VecSumKnl_v1PKdPd(
	.param .u64 .ptr .align 1 _Z12VecSumKnl_v1PKdPd_param_0,
	.param .u64 .ptr .align 1 _Z12VecSumKnl_v1PKdPd_param_1
)
{
	.local .align 8 .b8 	__local_depot1[24];
	.reg .b64 	%SP;
	.reg .b64 	%SPL;
	.reg .pred 	%p<9>;
	.reg .b32 	%r<24>;
	.reg .b64 	%rd<35>;
	.reg .b64 	%fd<40>;
	// demoted variable
	.shared .align 8 .b8 _ZZ12VecSumKnl_v1PKdPdE5sdata[2048];
	mov.u64 	%SPL, __local_depot1;
	cvta.local.u64 	%SP, %SPL;
	ld.param.u64 	%rd3, [_Z12VecSumKnl_v1PKdPd_param_0];
	ld.param.u64 	%rd2, [_Z12VecSumKnl_v1PKdPd_param_1];
	cvta.to.global.u64 	%rd4, %rd3;
	add.u64 	%rd5, %SP, 0;
	add.u64 	%rd1, %SPL, 0;
	mov.u32 	%r1, %tid.x;
	st.local.u32 	[%rd1], %r1;
	mov.u64 	%rd6, $str;
	cvta.global.u64 	%rd7, %rd6;
	{ // callseq 0, 0
	.param .b64 param0;
	st.param.b64 	[param0], %rd7;
	.param .b64 param1;
	st.param.b64 	[param1], %rd5;
	.param .b32 retval0;
	call.uni (retval0), 
	vprintf, 
	(
	param0, 
	param1
	);
	ld.param.b32 	%r3, [retval0];
	} // callseq 0
	mul.wide.u32 	%rd8, %r1, 8;
	add.s64 	%rd9, %rd4, %rd8;
	ld.global.f64 	%fd1, [%rd9];
	shl.b32 	%r5, %r1, 3;
	mov.u32 	%r6, _ZZ12VecSumKnl_v1PKdPdE5sdata;
	add.s32 	%r2, %r6, %r5;
	st.shared.f64 	[%r2], %fd1;
	bar.sync 	0;
	setp.gt.u32 	%p1, %r1, 127;
	@%p1 bra 	$L__BB1_2;
	ld.shared.f64 	%fd2, [%r2];
	ld.shared.f64 	%fd3, [%r2+1024];
	st.local.u32 	[%rd1], %r1;
	st.local.f64 	[%rd1+8], %fd2;
	st.local.f64 	[%rd1+16], %fd3;
	mov.u64 	%rd10, $str$1;
	cvta.global.u64 	%rd11, %rd10;
	{ // callseq 1, 0
	.param .b64 param0;
	st.param.b64 	[param0], %rd11;
	.param .b64 param1;
	st.param.b64 	[param1], %rd5;
	.param .b32 retval0;
	call.uni (retval0), 
	vprintf, 
	(
	param0, 
	param1
	);
	ld.param.b32 	%r7, [retval0];
	} // callseq 1
	ld.shared.f64 	%fd4, [%r2+1024];
	ld.shared.f64 	%fd5, [%r2];
	add.f64 	%fd6, %fd4, %fd5;
	st.shared.f64 	[%r2], %fd6;
$L__BB1_2:
	bar.sync 	0;
	setp.gt.u32 	%p2, %r1, 63;
	@%p2 bra 	$L__BB1_4;
	ld.shared.f64 	%fd7, [%r2];
	ld.shared.f64 	%fd8, [%r2+512];
	st.local.u32 	[%rd1], %r1;
	st.local.f64 	[%rd1+8], %fd7;
	st.local.f64 	[%rd1+16], %fd8;
	mov.u64 	%rd13, $str$2;
	cvta.global.u64 	%rd14, %rd13;
	{ // callseq 2, 0
	.param .b64 param0;
	st.param.b64 	[param0], %rd14;
	.param .b64 param1;
	st.param.b64 	[param1], %rd5;
	.param .b32 retval0;
	call.uni (retval0), 
	vprintf, 
	(
	param0, 
	param1
	);
	ld.param.b32 	%r9, [retval0];
	} // callseq 2
	ld.shared.f64 	%fd9, [%r2+512];
	ld.shared.f64 	%fd10, [%r2];
	add.f64 	%fd11, %fd9, %fd10;
	st.shared.f64 	[%r2], %fd11;
$L__BB1_4:
	bar.sync 	0;
	setp.gt.u32 	%p3, %r1, 31;
	@%p3 bra 	$L__BB1_6;
	ld.shared.f64 	%fd12, [%r2];
	ld.shared.f64 	%fd13, [%r2+256];
	st.local.u32 	[%rd1], %r1;
	st.local.f64 	[%rd1+8], %fd12;
	st.local.f64 	[%rd1+16], %fd13;
	mov.u64 	%rd16, $str$3;
	cvta.global.u64 	%rd17, %rd16;
	{ // callseq 3, 0
	.param .b64 param0;
	st.param.b64 	[param0], %rd17;
	.param .b64 param1;
	st.param.b64 	[param1], %rd5;
	.param .b32 retval0;
	call.uni (retval0), 
	vprintf, 
	(
	param0, 
	param1
	);
	ld.param.b32 	%r11, [retval0];
	} // callseq 3
	ld.shared.f64 	%fd14, [%r2+256];
	ld.shared.f64 	%fd15, [%r2];
	add.f64 	%fd16, %fd14, %fd15;
	st.shared.f64 	[%r2], %fd16;
$L__BB1_6:
	bar.sync 	0;
	setp.gt.u32 	%p4, %r1, 15;
	@%p4 bra 	$L__BB1_8;
	ld.shared.f64 	%fd17, [%r2];
	ld.shared.f64 	%fd18, [%r2+128];
	st.local.u32 	[%rd1], %r1;
	st.local.f64 	[%rd1+8], %fd17;
	st.local.f64 	[%rd1+16], %fd18;
	mov.u64 	%rd19, $str$4;
	cvta.global.u64 	%rd20, %rd19;
	{ // callseq 4, 0
	.param .b64 param0;
	st.param.b64 	[param0], %rd20;
	.param .b64 param1;
	st.param.b64 	[param1], %rd5;
	.param .b32 retval0;
	call.uni (retval0), 
	vprintf, 
	(
	param0, 
	param1
	);
	ld.param.b32 	%r13, [retval0];
	} // callseq 4
	ld.shared.f64 	%fd19, [%r2+128];
	ld.shared.f64 	%fd20, [%r2];
	add.f64 	%fd21, %fd19, %fd20;
	st.shared.f64 	[%r2], %fd21;
$L__BB1_8:
	bar.sync 	0;
	setp.gt.u32 	%p5, %r1, 7;
	@%p5 bra 	$L__BB1_10;
	ld.shared.f64 	%fd22, [%r2];
	ld.shared.f64 	%fd23, [%r2+64];
	st.local.u32 	[%rd1], %r1;
	st.local.f64 	[%rd1+8], %fd22;
	st.local.f64 	[%rd1+16], %fd23;
	mov.u64 	%rd22, $str$5;
	cvta.global.u64 	%rd23, %rd22;
	{ // callseq 5, 0
	.param .b64 param0;
	st.param.b64 	[param0], %rd23;
	.param .b64 param1;
	st.param.b64 	[param1], %rd5;
	.param .b32 retval0;
	call.uni (retval0), 
	vprintf, 
	(
	param0, 
	param1
	);
	ld.param.b32 	%r15, [retval0];
	} // callseq 5
	ld.shared.f64 	%fd24, [%r2+64];
	ld.shared.f64 	%fd25, [%r2];
	add.f64 	%fd26, %fd24, %fd25;
	st.shared.f64 	[%r2], %fd26;
$L__BB1_10:
	bar.sync 	0;
	setp.gt.u32 	%p6, %r1, 3;
	@%p6 bra 	$L__BB1_12;
	ld.shared.f64 	%fd27, [%r2];
	ld.shared.f64 	%fd28, [%r2+32];
	st.local.u32 	[%rd1], %r1;
	st.local.f64 	[%rd1+8], %fd27;
	st.local.f64 	[%rd1+16], %fd28;
	mov.u64 	%rd25, $str$6;
	cvta.global.u64 	%rd26, %rd25;
	{ // callseq 6, 0
	.param .b64 param0;
	st.param.b64 	[param0], %rd26;
	.param .b64 param1;
	st.param.b64 	[param1], %rd5;
	.param .b32 retval0;
	call.uni (retval0), 
	vprintf, 
	(
	param0, 
	param1
	);
	ld.param.b32 	%r17, [retval0];
	} // callseq 6
	ld.shared.f64 	%fd29, [%r2+32];
	ld.shared.f64 	%fd30, [%r2];
	add.f64 	%fd31, %fd29, %fd30;
	st.shared.f64 	[%r2], %fd31;
$L__BB1_12:
	bar.sync 	0;
	setp.gt.u32 	%p7, %r1, 1;
	@%p7 bra 	$L__BB1_14;
	ld.shared.f64 	%fd32, [%r2];
	ld.shared.f64 	%fd33, [%r2+16];
	st.local.u32 	[%rd1], %r1;
	st.local.f64 	[%rd1+8], %fd32;
	st.local.f64 	[%rd1+16], %fd33;
	mov.u64 	%rd28, $str$7;
	cvta.global.u64 	%rd29, %rd28;
	{ // callseq 7, 0
	.param .b64 param0;
	st.param.b64 	[param0], %rd29;
	.param .b64 param1;
	st.param.b64 	[param1], %rd5;
	.param .b32 retval0;
	call.uni (retval0), 
	vprintf, 
	(
	param0, 
	param1
	);
	ld.param.b32 	%r19, [retval0];
	} // callseq 7
	ld.shared.f64 	%fd34, [%r2+16];
	ld.shared.f64 	%fd35, [%r2];
	add.f64 	%fd36, %fd34, %fd35;
	st.shared.f64 	[%r2], %fd36;
$L__BB1_14:
	bar.sync 	0;
	setp.ne.s32 	%p8, %r1, 0;
	@%p8 bra 	$L__BB1_16;
	mov.b32 	%r21, 0;
	st.local.u32 	[%rd1], %r21;
	mov.u64 	%rd31, $str$8;
	cvta.global.u64 	%rd32, %rd31;
	{ // callseq 8, 0
	.param .b64 param0;
	st.param.b64 	[param0], %rd32;
	.param .b64 param1;
	st.param.b64 	[param1], %rd5;
	.param .b32 retval0;
	call.uni (retval0), 
	vprintf, 
	(
	param0, 
	param1
	);
	ld.param.b32 	%r22, [retval0];
	} // callseq 8
	ld.shared.f64 	%fd37, [_ZZ12VecSumKnl_v1PKdPdE5sdata];
	ld.shared.f64 	%fd38, [_ZZ12VecSumKnl_v1PKdPdE5sdata+8];
	add.f64 	%fd39, %fd37, %fd38;
	cvta.to.global.u64 	%rd34, %rd2;
	st.global.f64 	[%rd34], %fd39;
$L__BB1_16:
	ret;

}


// ===== COMPILED SASS (sm_100) =====

	.target	sm_100

	.elftype	@"ET_EXEC"


//--------------------- .note.nv.tkinfo           --------------------------
	.section	.note.nv.tkinfo,"",@"SHT_NOTE"
	.sectionflags	@"SHF_NOTE_NV_TKINFO"
	.tkinfo
        /*0018*/ 	.word	0x00000002
        /*0030*/ 	.string	""
        /*0030*/ 	.string	"ptxas"
        /*0030*/ 	.string	"Cuda compilation tools, release 13.0, V13.0.88"
        /*0030*/ 	.string	"Build cuda_13.0.r13.0/compiler.36424714_0"
        /*0030*/ 	.string	"-arch sm_100 -m 64 "



//--------------------- .note.nv.cuinfo           --------------------------
	.section	.note.nv.cuinfo,"",@"SHT_NOTE"
	.sectionflags	@"SHF_NOTE_NV_CUINFO"
        /*0018*/ 	.short	0x0002
        /*001a*/ 	.short	0x0064
        /*001c*/ 	.short	0x0082
	.zero		2


//--------------------- .nv.info                  --------------------------
	.section	.nv.info,"",@"SHT_CUDA_INFO"
	.align	4


	//----- nvinfo : EIATTR_REGCOUNT
	.align		4
        /*0000*/ 	.byte	0x04, 0x2f
        /*0002*/ 	.short	(.L_10 - .L_9)
	.align		4
.L_9:
        /*0004*/ 	.word	index@(_Z12VecSumKnl_v2PKdPd)
        /*0008*/ 	.word	0x0000000e


	//----- nvinfo : EIATTR_FRAME_SIZE
	.align		4
.L_10:
        /*000c*/ 	.byte	0x04, 0x11
        /*000e*/ 	.short	(.L_12 - .L_11)
	.align		4
.L_11:
        /*0010*/ 	.word	index@(_Z12VecSumKnl_v2PKdPd)
        /*0014*/ 	.word	0x00000000


	//----- nvinfo : EIATTR_REGCOUNT
	.align		4
.L_12:
        /*0018*/ 	.byte	0x04, 0x2f
        /*001a*/ 	.short	(.L_14 - .L_13)
	.align		4
.L_13:
        /*001c*/ 	.word	index@(_Z12VecSumKnl_v1PKdPd)
        /*0020*/ 	.word	0x00000018


	//----- nvinfo : EIATTR_FRAME_SIZE
	.align		4
.L_14:
        /*0024*/ 	.byte	0x04, 0x11
        /*0026*/ 	.short	(.L_16 - .L_15)
	.align		4
.L_15:
        /*0028*/ 	.word	index@(_Z12VecSumKnl_v1PKdPd)
        /*002c*/ 	.word	0x00000018


	//----- nvinfo : EIATTR_MIN_STACK_SIZE
	.align		4
.L_16:
        /*0030*/ 	.byte	0x04, 0x12
        /*0032*/ 	.short	(.L_18 - .L_17)
	.align		4
.L_17:
        /*0034*/ 	.word	index@(_Z12VecSumKnl_v1PKdPd)
        /*0038*/ 	.word	0x00000018


	//----- nvinfo : EIATTR_MIN_STACK_SIZE
	.align		4
.L_18:
        /*003c*/ 	.byte	0x04, 0x12
        /*003e*/ 	.short	(.L_20 - .L_19)
	.align		4
.L_19:
        /*0040*/ 	.word	index@(_Z12VecSumKnl_v2PKdPd)
        /*0044*/ 	.word	0x00000000
.L_20:


//--------------------- .nv.compat                --------------------------
	.section	.nv.compat,"",@"SHT_CUDA_COMPAT_INFO"
	.align	4
        /*0000*/ 	.byte	0x02, 0x09, 0x00, 0x00, 0x02, 0x02, 0x01, 0x00, 0x02, 0x05, 0x05, 0x00, 0x03, 0x07, 0x01, 0x01
        /*0010*/ 	.byte	0x02, 0x03, 0x00, 0x00, 0x02, 0x06, 0x01, 0x00, 0x04, 0x0b, 0x08, 0x00, 0x01, 0x00, 0x00, 0x00
        /*0020*/ 	.byte	0x00, 0x00, 0x00, 0x00


//--------------------- .nv.info._Z12VecSumKnl_v1PKdPd --------------------------
	.section	.nv.info._Z12VecSumKnl_v1PKdPd,"",@"SHT_CUDA_INFO"
	.sectionflags	@""
	.align	4


	//----- nvinfo : EIATTR_CUDA_API_VERSION
	.align		4
        /*0000*/ 	.byte	0x04, 0x37
        /*0002*/ 	.short	(.L_22 - .L_21)
.L_21:
        /*0004*/ 	.word	0x00000082


	//----- nvinfo : EIATTR_KPARAM_INFO
	.align		4
.L_22:
        /*0008*/ 	.byte	0x04, 0x17
        /*000a*/ 	.short	(.L_24 - .L_23)
.L_23:
        /*000c*/ 	.word	0x00000000
        /*0010*/ 	.short	0x0001
        /*0012*/ 	.short	0x0008
        /*0014*/ 	.byte	0x00, 0xf5, 0x21, 0x00


	//----- nvinfo : EIATTR_KPARAM_INFO
	.align		4
.L_24:
        /*0018*/ 	.byte	0x04, 0x17
        /*001a*/ 	.short	(.L_26 - .L_25)
.L_25:
        /*001c*/ 	.word	0x00000000
        /*0020*/ 	.short	0x0000
        /*0022*/ 	.short	0x0000
        /*0024*/ 	.byte	0x00, 0xf5, 0x21, 0x00


	//----- nvinfo : EIATTR_SPARSE_MMA_MASK
	.align		4
.L_26:
        /*0028*/ 	.byte	0x03, 0x50
        /*002a*/ 	.short	0x0000


	//----- nvinfo : EIATTR_MAXREG_COUNT
	.align		4
        /*002c*/ 	.byte	0x03, 0x1b
        /*002e*/ 	.short	0x00ff


	//----- nvinfo : EIATTR_NUM_BARRIERS
	.align		4
        /*0030*/ 	.byte	0x02, 0x4c
        /*0032*/ 	.byte	0x01
	.zero		1


	//----- nvinfo : EIATTR_EXTERNS
	.align		4
        /*0034*/ 	.byte	0x04, 0x0f
        /*0036*/ 	.short	(.L_28 - .L_27)


	//   ....[0]....
	.align		4
.L_27:
        /*0038*/ 	.word	index@(vprintf)


	//----- nvinfo : EIATTR_MERCURY_ISA_VERSION
	.align		4
.L_28:
        /*003c*/ 	.byte	0x03, 0x5f
        /*003e*/ 	.short	0x0101


	//----- nvinfo : EIATTR_VRC_CTA_INIT_COUNT
	.align		4
        /*0040*/ 	.byte	0x02, 0x4a
	.zero		1
	.zero		1


	//----- nvinfo : EIATTR_SYSCALL_OFFSETS
	.align		4
        /*0044*/ 	.byte	0x04, 0x46
        /*0046*/ 	.short	(.L_30 - .L_29)


	//   ....[0]....
.L_29:
        /*0048*/ 	.word	0x00000110


	//   ....[1]....
        /*004c*/ 	.word	0x000002a0


	//   ....[2]....
        /*0050*/ 	.word	0x00000400


	//   ....[3]....
        /*0054*/ 	.word	0x00000560


	//   ....[4]....
        /*0058*/ 	.word	0x000006c0


	//   ....[5]....
        /*005c*/ 	.word	0x00000820


	//   ....[6]....
        /*0060*/ 	.word	0x00000980


	//   ....[7]....
        /*0064*/ 	.word	0x00000ae0


	//   ....[8]....
        /*0068*/ 	.word	0x00000c00


	//----- nvinfo : EIATTR_EXIT_INSTR_OFFSETS
	.align		4
.L_30:
        /*006c*/ 	.byte	0x04, 0x1c
        /*006e*/ 	.short	(.L_32 - .L_31)


	//   ....[0]....
.L_31:
        /*0070*/ 	.word	0x00000b60


	//   ....[1]....
        /*0074*/ 	.word	0x00000c80


	//----- nvinfo : EIATTR_CRS_STACK_SIZE
	.align		4
.L_32:
        /*0078*/ 	.byte	0x04, 0x1e
        /*007a*/ 	.short	(.L_34 - .L_33)
.L_33:
        /*007c*/ 	.word	0x00000000


	//----- nvinfo : EIATTR_CBANK_PARAM_SIZE
	.align		4
.L_34:
        /*0080*/ 	.byte	0x03, 0x19
        /*0082*/ 	.short	0x0010


	//----- nvinfo : EIATTR_PARAM_CBANK
	.align		4
        /*0084*/ 	.byte	0x04, 0x0a
        /*0086*/ 	.short	(.L_36 - .L_35)
	.align		4
.L_35:
        /*0088*/ 	.word	index@(.nv.constant0._Z12VecSumKnl_v1PKdPd)
        /*008c*/ 	.short	0x0380
        /*008e*/ 	.short	0x0010


	//----- nvinfo : EIATTR_SW_WAR
	.align		4
.L_36:
        /*0090*/ 	.byte	0x04, 0x36
        /*0092*/ 	.short	(.L_38 - .L_37)
.L_37:
        /*0094*/ 	.word	0x00000008
.L_38:


//--------------------- .nv.info._Z12VecSumKnl_v2PKdPd --------------------------
	.section	.nv.info._Z12VecSumKnl_v2PKdPd,"",@"SHT_CUDA_INFO"
	.sectionflags	@""
	.align	4


	//----- nvinfo : EIATTR_CUDA_API_VERSION
	.align		4
        /*0000*/ 	.byte	0x04, 0x37
        /*0002*/ 	.short	(.L_40 - .L_39)
.L_39:
        /*0004*/ 	.word	0x00000082


	//----- nvinfo : EIATTR_KPARAM_INFO
	.align		4
.L_40:
        /*0008*/ 	.byte	0x04, 0x17
        /*000a*/ 	.short	(.L_42 - .L_41)
.L_41:
        /*000c*/ 	.word	0x00000000
        /*0010*/ 	.short	0x0001
        /*0012*/ 	.short	0x0008
        /*0014*/ 	.byte	0x00, 0xf5, 0x21, 0x00


	//----- nvinfo : EIATTR_KPARAM_INFO
	.align		4
.L_42:
        /*0018*/ 	.byte	0x04, 0x17
        /*001a*/ 	.short	(.L_44 - .L_43)
.L_43:
        /*001c*/ 	.word	0x00000000
        /*0020*/ 	.short	0x0000
        /*0022*/ 	.short	0x0000
        /*0024*/ 	.byte	0x00, 0xf5, 0x21, 0x00


	//----- nvinfo : EIATTR_SPARSE_MMA_MASK
	.align		4
.L_44:
        /*0028*/ 	.byte	0x03, 0x50
        /*002a*/ 	.short	0x0000


	//----- nvinfo : EIATTR_MAXREG_COUNT
	.align		4
        /*002c*/ 	.byte	0x03, 0x1b
        /*002e*/ 	.short	0x00ff


	//----- nvinfo : EIATTR_NUM_BARRIERS
	.align		4
        /*0030*/ 	.byte	0x02, 0x4c
        /*0032*/ 	.byte	0x01
	.zero		1


	//----- nvinfo : EIATTR_MERCURY_ISA_VERSION
	.align		4
        /*0034*/ 	.byte	0x03, 0x5f
        /*0036*/ 	.short	0x0101


	//----- nvinfo : EIATTR_VRC_CTA_INIT_COUNT
	.align		4
        /*0038*/ 	.byte	0x02, 0x4a
	.zero		1
	.zero		1


	//----- nvinfo : EIATTR_EXIT_INSTR_OFFSETS
	.align		4
        /*003c*/ 	.byte	0x04, 0x1c
        /*003e*/ 	.short	(.L_46 - .L_45)


	//   ....[0]....
.L_45:
        /*0040*/ 	.word	0x00000360


	//   ....[1]....
        /*0044*/ 	.word	0x000003a0


	//----- nvinfo : EIATTR_CRS_STACK_SIZE
	.align		4
.L_46:
        /*0048*/ 	.byte	0x04, 0x1e
        /*004a*/ 	.short	(.L_48 - .L_47)
.L_47:
        /*004c*/ 	.word	0x00000000


	//----- nvinfo : EIATTR_CBANK_PARAM_SIZE
	.align		4
.L_48:
        /*0050*/ 	.byte	0x03, 0x19
        /*0052*/ 	.short	0x0010


	//----- nvinfo : EIATTR_PARAM_CBANK
	.align		4
        /*0054*/ 	.byte	0x04, 0x0a
        /*0056*/ 	.short	(.L_50 - .L_49)
	.align		4
.L_49:
        /*0058*/ 	.word	index@(.nv.constant0._Z12VecSumKnl_v2PKdPd)
        /*005c*/ 	.short	0x0380
        /*005e*/ 	.short	0x0010


	//----- nvinfo : EIATTR_SW_WAR
	.align		4
.L_50:
        /*0060*/ 	.byte	0x04, 0x36
        /*0062*/ 	.short	(.L_52 - .L_51)
.L_51:
        /*0064*/ 	.word	0x00000008
.L_52:


//--------------------- .nv.callgraph             --------------------------
	.section	.nv.callgraph,"",@"SHT_CUDA_CALLGRAPH"
	.align	4
	.sectionentsize	8
	.align		4
        /*0000*/ 	.word	0x00000000
	.align		4
        /*0004*/ 	.word	0xffffffff
	.align		4
        /*0008*/ 	.word	index@(_Z12VecSumKnl_v1PKdPd)
	.align		4
        /*000c*/ 	.word	index@(vprintf)
	.align		4
        /*0010*/ 	.word	0x00000000
	.align		4
        /*0014*/ 	.word	0xfffffffe
	.align		4
        /*0018*/ 	.word	0x00000000
	.align		4
        /*001c*/ 	.word	0xfffffffd
	.align		4
        /*0020*/ 	.word	0x00000000
	.align		4
        /*0024*/ 	.word	0xfffffffc


//--------------------- .nv.constant4             --------------------------
	.section	.nv.constant4,"a",@progbits
	.align	8
	.align		8
.nv.constant4:
        /*0000*/ 	.dword	vprintf
	.align		8
        /*0008*/ 	.dword	$str
	.align		8
        /*0010*/ 	.dword	$str$1
	.align		8
        /*0018*/ 	.dword	$str$2
	.align		8
        /*0020*/ 	.dword	$str$3
	.align		8
        /*0028*/ 	.dword	$str$4
	.align		8
        /*0030*/ 	.dword	$str$5
	.align		8
        /*0038*/ 	.dword	$str$6
	.align		8
        /*0040*/ 	.dword	$str$7
	.align		8
        /*0048*/ 	.dword	$str$8


//--------------------- .text._Z12VecSumKnl_v1PKdPd --------------------------
	.section	.text._Z12VecSumKnl_v1PKdPd,"ax",@progbits
	.align	128
        .global         _Z12VecSumKnl_v1PKdPd
        .type           _Z12VecSumKnl_v1PKdPd,@function
        .size           _Z12VecSumKnl_v1PKdPd,(.L_x_20 - _Z12VecSumKnl_v1PKdPd)
        .other          _Z12VecSumKnl_v1PKdPd,@"STO_CUDA_ENTRY STV_DEFAULT"
_Z12VecSumKnl_v1PKdPd:
.text._Z12VecSumKnl_v1PKdPd:
[----:B------:R-:W0:Y:S01]  /*0000*/  LDC R1, c[0x0][0x37c] ;  /* 0x0000df00ff017b82 */ /* 0x000e220000000800 */
[----:B------:R-:W1:Y:S01]  /*0010*/  S2R R2, SR_TID.X ;  /* 0x0000000000027919 */ /* 0x000e620000002100 */
[----:B------:R-:W2:Y:S01]  /*0020*/  LDCU UR4, c[0x0][0x2f8] ;  /* 0x00005f00ff0477ac */ /* 0x000ea20008000800 */
[----:B0-----:R-:W-:Y:S01]  /*0030*/  VIADD R1, R1, 0xffffffe8 ;  /* 0xffffffe801017836 */ /* 0x001fe20000000000 */
[----:B------:R-:W-:Y:S01]  /*0040*/  MOV R19, 0x0 ;  /* 0x0000000000137802 */ /* 0x000fe20000000f00 */
[----:B------:R-:W0:Y:S03]  /*0050*/  LDCU UR5, c[0x0][0x2fc] ;  /* 0x00005f80ff0577ac */ /* 0x000e260008000800 */
[----:B------:R3:W4:Y:S01]  /*0060*/  LDC.64 R8, c[0x4][R19] ;  /* 0x0100000013087b82 */ /* 0x0007220000000a00 */
[----:B------:R-:W5:Y:S01]  /*0070*/  LDCU.64 UR6, c[0x4][0x8] ;  /* 0x01000100ff0677ac */ /* 0x000f620008000a00 */
[----:B------:R-:W1:Y:S01]  /*0080*/  LDCU.64 UR36, c[0x0][0x358] ;  /* 0x00006b00ff2477ac */ /* 0x000e620008000a00 */
[----:B--2---:R-:W-:-:S05]  /*0090*/  IADD3 R16, P0, PT, R1, UR4, RZ ;  /* 0x0000000401107c10 */ /* 0x004fca000ff1e0ff */
[----:B0-----:R-:W-:Y:S02]  /*00a0*/  IMAD.X R17, RZ, RZ, UR5, P0 ;  /* 0x00000005ff117e24 */ /* 0x001fe400080e06ff */
[----:B------:R-:W-:Y:S02]  /*00b0*/  IMAD.MOV.U32 R6, RZ, RZ, R16 ;  /* 0x000000ffff067224 */ /* 0x000fe400078e0010 */
[----:B-----5:R-:W-:Y:S01]  /*00c0*/  IMAD.U32 R4, RZ, RZ, UR6 ;  /* 0x00000006ff047e24 */ /* 0x020fe2000f8e00ff */
[----:B------:R-:W-:Y:S01]  /*00d0*/  MOV R7, R17 ;  /* 0x0000001100077202 */ /* 0x000fe20000000f00 */
[----:B------:R-:W-:Y:S01]  /*00e0*/  IMAD.U32 R5, RZ, RZ, UR7 ;  /* 0x00000007ff057e24 */ /* 0x000fe2000f8e00ff */
[----:B-1----:R3:W-:Y:S06]  /*00f0*/  STL [R1], R2 ;  /* 0x0000000201007387 */ /* 0x0027ec0000100800 */
[----:B------:R-:W-:-:S07]  /*0100*/  LEPC R20, `(.L_x_0) ;  /* 0x000000001014794e */ /* 0x000fce0000000000 */
[----:B---34-:R-:W-:Y:S05]  /*0110*/  CALL.ABS.NOINC R8 ;  /* 0x0000000008007343 */ /* 0x018fea0003c00000 */
.L_x_0:
[----:B------:R-:W0:Y:S02]  /*0120*/  LDC.64 R4, c[0x0][0x380] ;  /* 0x0000e000ff047b82 */ /* 0x000e240000000a00 */
[----:B0-----:R-:W-:-:S06]  /*0130*/  IMAD.WIDE.U32 R4, R2, 0x8, R4 ;  /* 0x0000000802047825 */ /* 0x001fcc00078e0004 */
[----:B------:R-:W2:Y:S01]  /*0140*/  LDG.E.64 R4, desc[UR36][R4.64] ;  /* 0x0000002404047981 */ /* 0x000ea2000c1e1b00 */
[----:B------:R-:W0:Y:S01]  /*0150*/  S2UR UR5, SR_CgaCtaId ;  /* 0x00000000000579c3 */ /* 0x000e220000008800 */
[----:B------:R-:W-:Y:S01]  /*0160*/  UMOV UR4, 0x400 ;  /* 0x0000040000047882 */ /* 0x000fe20000000000 */
[----:B------:R-:W-:Y:S01]  /*0170*/  ISETP.GT.U32.AND P0, PT, R2, 0x7f, PT ;  /* 0x0000007f0200780c */ /* 0x000fe20003f04070 */
[----:B0-----:R-:W-:-:S06]  /*0180*/  ULEA UR4, UR5, UR4, 0x18 ;  /* 0x0000000405047291 */ /* 0x001fcc000f8ec0ff */
[----:B------:R-:W-:Y:S01]  /*0190*/  LEA R18, R2, UR4, 0x3 ;  /* 0x0000000402127c11 */ /* 0x000fe2000f8e18ff */
[----:B------:R-:W-:Y:S05]  /*01a0*/  WARPSYNC.ALL ;  /* 0x0000000000007948 */ /* 0x000fea0003800000 */
[----:B--2---:R0:W-:Y:S01]  /*01b0*/  STS.64 [R18], R4 ;  /* 0x0000000412007388 */ /* 0x0041e20000000a00 */
[----:B------:R-:W-:Y:S06]  /*01c0*/  BAR.SYNC.DEFER_BLOCKING 0x0 ;  /* 0x0000000000007b1d */ /* 0x000fec0000010000 */
[----:B------:R-:W-:Y:S05]  /*01d0*/  @P0 BRA `(.L_x_1) ;  /* 0x0000000000440947 */ /* 0x000fea0003800000 */
[----:B------:R-:W1:Y:S01]  /*01e0*/  LDS.64 R8, [R18] ;  /* 0x0000000012087984 */ /* 0x000e620000000a00 */
[----:B------:R2:W3:Y:S01]  /*01f0*/  LDC.64 R12, c[0x4][R19] ;  /* 0x01000000130c7b82 */ /* 0x0004e20000000a00 */
[----:B------:R-:W0:Y:S01]  /*0200*/  LDCU.64 UR4, c[0x4][0x10] ;  /* 0x01000200ff0477ac */ /* 0x000e220008000a00 */
[----:B------:R-:W-:Y:S01]  /*0210*/  IMAD.MOV.U32 R6, RZ, RZ, R16 ;  /* 0x000000ffff067224 */ /* 0x000fe200078e0010 */
[----:B------:R-:W4:Y:S01]  /*0220*/  LDS.64 R10, [R18+0x400] ;  /* 0x00040000120a7984 */ /* 0x000f220000000a00 */
[----:B------:R-:W-:-:S03]  /*0230*/  IMAD.MOV.U32 R7, RZ, RZ, R17 ;  /* 0x000000ffff077224 */ /* 0x000fc600078e0011 */
[----:B------:R2:W-:Y:S01]  /*0240*/  STL [R1], R2 ;  /* 0x0000000201007387 */ /* 0x0005e20000100800 */
[----:B0-----:R-:W-:Y:S02]  /*0250*/  IMAD.U32 R4, RZ, RZ, UR4 ;  /* 0x00000004ff047e24 */ /* 0x001fe4000f8e00ff */
[----:B------:R-:W-:Y:S01]  /*0260*/  IMAD.U32 R5, RZ, RZ, UR5 ;  /* 0x00000005ff057e24 */ /* 0x000fe2000f8e00ff */
[----:B-1----:R2:W-:Y:S04]  /*0270*/  STL.64 [R1+0x8], R8 ;  /* 0x0000080801007387 */ /* 0x0025e80000100a00 */
[----:B----4-:R2:W-:Y:S02]  /*0280*/  STL.64 [R1+0x10], R10 ;  /* 0x0000100a01007387 */ /* 0x0105e40000100a00 */
[----:B------:R-:W-:-:S07]  /*0290*/  LEPC R20, `(.L_x_2) ;  /* 0x000000001014794e */ /* 0x000fce0000000000 */
[----:B--23--:R-:W-:Y:S05]  /*02a0*/  CALL.ABS.NOINC R12 ;  /* 0x000000000c007343 */ /* 0x00cfea0003c00000 */
.L_x_2:
[----:B------:R-:W-:Y:S04]  /*02b0*/  LDS.64 R4, [R18+0x400] ;  /* 0x0004000012047984 */ /* 0x000fe80000000a00 */
[----:B------:R-:W0:Y:S02]  /*02c0*/  LDS.64 R6, [R18] ;  /* 0x0000000012067984 */ /* 0x000e240000000a00 */
[----:B0-----:R-:W-:-:S07]  /*02d0*/  DADD R4, R4, R6 ;  /* 0x0000000004047229 */ /* 0x001fce0000000006 */
[----:B------:R1:W-:Y:S04]  /*02e0*/  STS.64 [R18], R4 ;  /* 0x0000000412007388 */ /* 0x0003e80000000a00 */
.L_x_1:
[----:B------:R-:W-:Y:S01]  /*02f0*/  ISETP.GT.U32.AND P0, PT, R2, 0x3f, PT ;  /* 0x0000003f0200780c */ /* 0x000fe20003f04070 */
[----:B------:R-:W-:Y:S05]  /*0300*/  WARPSYNC.ALL ;  /* 0x0000000000007948 */ /* 0x000fea0003800000 */
[----:B------:R-:W-:Y:S07]  /*0310*/  BAR.SYNC.DEFER_BLOCKING 0x0 ;  /* 0x0000000000007b1d */ /* 0x000fee0000010000 */
[----:B------:R-:W-:Y:S05]  /*0320*/  @P0 BRA `(.L_x_3) ;  /* 0x0000000000480947 */ /* 0x000fea0003800000 */
[----:B------:R-:W2:Y:S01]  /*0330*/  LDS.64 R8, [R18] ;  /* 0x0000000012087984 */ /* 0x000ea20000000a00 */
[----:B------:R-:W-:Y:S01]  /*0340*/  MOV R0, 0x0 ;  /* 0x0000000000007802 */ /* 0x000fe20000000f00 */
[----:B------:R-:W0:Y:S01]  /*0350*/  LDCU.64 UR4, c[0x4][0x18] ;  /* 0x01000300ff0477ac */ /* 0x000e220008000a00 */
[----:B------:R-:W-:Y:S01]  /*0360*/  IMAD.MOV.U32 R6, RZ, RZ, R16 ;  /* 0x000000ffff067224 */ /* 0x000fe200078e0010 */
[----:B------:R-:W3:Y:S01]  /*0370*/  LDS.64 R10, [R18+0x200] ;  /* 0x00020000120a7984 */ /* 0x000ee20000000a00 */
[----:B------:R4:W4:Y:S01]  /*0380*/  LDC.64 R12, c[0x4][R0] ;  /* 0x01000000000c7b82 */ /* 0x0009220000000a00 */
[----:B------:R-:W-:Y:S02]  /*0390*/  IMAD.MOV.U32 R7, RZ, RZ, R17 ;  /* 0x000000ffff077224 */ /* 0x000fe400078e0011 */
[----:B------:R0:W-:Y:S02]  /*03a0*/  STL [R1], R2 ;  /* 0x0000000201007387 */ /* 0x0001e40000100800 */
[----:B01----:R-:W-:Y:S01]  /*03b0*/  MOV R4, UR4 ;  /* 0x0000000400047c02 */ /* 0x003fe20008000f00 */
[----:B------:R-:W-:Y:S01]  /*03c0*/  IMAD.U32 R5, RZ, RZ, UR5 ;  /* 0x00000005ff057e24 */ /* 0x000fe2000f8e00ff */
[----:B--2---:R0:W-:Y:S04]  /*03d0*/  STL.64 [R1+0x8], R8 ;  /* 0x0000080801007387 */ /* 0x0041e80000100a00 */
[----:B---3--:R0:W-:Y:S02]  /*03e0*/  STL.64 [R1+0x10], R10 ;  /* 0x0000100a01007387 */ /* 0x0081e40000100a00 */
[----:B------:R-:W-:-:S07]  /*03f0*/  LEPC R20, `(.L_x_4) ;  /* 0x000000001014794e */ /* 0x000fce0000000000 */
[----:B0---4-:R-:W-:Y:S05]  /*0400*/  CALL.ABS.NOINC R12 ;  /* 0x000000000c007343 */ /* 0x011fea0003c00000 */
.L_x_4:
[----:B------:R-:W-:Y:S04]  /*0410*/  LDS.64 R4, [R18+0x200] ;  /* 0x0002000012047984 */ /* 0x000fe80000000a00 */
[----:B------:R-:W0:Y:S02]  /*0420*/  LDS.64 R6, [R18] ;  /* 0x0000000012067984 */ /* 0x000e240000000a00 */
[----:B0-----:R-:W-:-:S07]  /*0430*/  DADD R4, R4, R6 ;  /* 0x0000000004047229 */ /* 0x001fce0000000006 */
[----:B------:R2:W-:Y:S04]  /*0440*/  STS.64 [R18], R4 ;  /* 0x0000000412007388 */ /* 0x0005e80000000a00 */
.L_x_3:
[----:B------:R-:W-:Y:S01]  /*0450*/  ISETP.GT.U32.AND P0, PT, R2, 0x1f, PT ;  /* 0x0000001f0200780c */ /* 0x000fe20003f04070 */
[----:B------:R-:W-:Y:S05]  /*0460*/  WARPSYNC.ALL ;  /* 0x0000000000007948 */ /* 0x000fea0003800000 */
[----:B------:R-:W-:Y:S07]  /*0470*/  BAR.SYNC.DEFER_BLOCKING 0x0 ;  /* 0x0000000000007b1d */ /* 0x000fee0000010000 */
[----:B------:R-:W-:Y:S05]  /*0480*/  @P0 BRA `(.L_x_5) ;  /* 0x0000000000480947 */ /* 0x000fea0003800000 */
[----:B------:R-:W3:Y:S01]  /*0490*/  LDS.64 R8, [R18] ;  /* 0x0000000012087984 */ /* 0x000ee20000000a00 */
[----:B------:R-:W-:Y:S01]  /*04a0*/  MOV R0, 0x0 ;  /* 0x0000000000007802 */ /* 0x000fe20000000f00 */
[----:B------:R-:W0:Y:S01]  /*04b0*/  LDCU.64 UR4, c[0x4][0x20] ;  /* 0x01000400ff0477ac */ /* 0x000e220008000a00 */
[----:B------:R-:W-:Y:S01]  /*04c0*/  IMAD.MOV.U32 R6, RZ, RZ, R16 ;  /* 0x000000ffff067224 */ /* 0x000fe200078e0010 */
[----:B------:R-:W4:Y:S01]  /*04d0*/  LDS.64 R10, [R18+0x100] ;  /* 0x00010000120a7984 */ /* 0x000f220000000a00 */
[----:B------:R0:W4:Y:S01]  /*04e0*/  LDC.64 R12, c[0x4][R0] ;  /* 0x01000000000c7b82 */ /* 0x0001220000000a00 */
[----:B------:R-:W-:Y:S02]  /*04f0*/  IMAD.MOV.U32 R7, RZ, RZ, R17 ;  /* 0x000000ffff077224 */ /* 0x000fe400078e0011 */
[----:B------:R0:W-:Y:S02]  /*0500*/  STL [R1], R2 ;  /* 0x0000000201007387 */ /* 0x0001e40000100800 */
[----:B012---:R-:W-:Y:S01]  /*0510*/  IMAD.U32 R4, RZ, RZ, UR4 ;  /* 0x00000004ff047e24 */ /* 0x007fe2000f8e00ff */
[----:B------:R-:W-:Y:S01]  /*0520*/  MOV R5, UR5 ;  /* 0x0000000500057c02 */ /* 0x000fe20008000f00 */
[----:B---3--:R0:W-:Y:S04]  /*0530*/  STL.64 [R1+0x8], R8 ;  /* 0x0000080801007387 */ /* 0x0081e80000100a00 */
[----:B----4-:R0:W-:Y:S02]  /*0540*/  STL.64 [R1+0x10], R10 ;  /* 0x0000100a01007387 */ /* 0x0101e40000100a00 */
[----:B------:R-:W-:-:S07]  /*0550*/  LEPC R20, `(.L_x_6) ;  /* 0x000000001014794e */ /* 0x000fce0000000000 */
[----:B0-----:R-:W-:Y:S05]  /*0560*/  CALL.ABS.NOINC R12 ;  /* 0x000000000c007343 */ /* 0x001fea0003c00000 */
.L_x_6:
[----:B------:R-:W-:Y:S04]  /*0570*/  LDS.64 R4, [R18+0x100] ;  /* 0x0001000012047984 */ /* 0x000fe80000000a00 */
[----:B------:R-:W0:Y:S02]  /*0580*/  LDS.64 R6, [R18] ;  /* 0x0000000012067984 */ /* 0x000e240000000a00 */
[----:B0-----:R-:W-:-:S07]  /*0590*/  DADD R4, R4, R6 ;  /* 0x0000000004047229 */ /* 0x001fce0000000006 */
[----:B------:R3:W-:Y:S04]  /*05a0*/  STS.64 [R18], R4 ;  /* 0x0000000412007388 */ /* 0x0007e80000000a00 */
.L_x_5:
[----:B------:R-:W-:Y:S01]  /*05b0*/  ISETP.GT.U32.AND P0, PT, R2, 0xf, PT ;  /* 0x0000000f0200780c */ /* 0x000fe20003f04070 */
[----:B------:R-:W-:Y:S05]  /*05c0*/  WARPSYNC.ALL ;  /* 0x0000000000007948 */ /* 0x000fea0003800000 */
[----:B------:R-:W-:Y:S07]  /*05d0*/  BAR.SYNC.DEFER_BLOCKING 0x0 ;  /* 0x0000000000007b1d */ /* 0x000fee0000010000 */
[----:B------:R-:W-:Y:S05]  /*05e0*/  @P0 BRA `(.L_x_7) ;  /* 0x0000000000480947 */ /* 0x000fea0003800000 */
[----:B------:R-:W4:Y:S01]  /*05f0*/  LDS.64 R8, [R18] ;  /* 0x0000000012087984 */ /* 0x000f220000000a00 */
[----:B------:R-:W-:Y:S01]  /*0600*/  MOV R0, 0x0 ;  /* 0x0000000000007802 */ /* 0x000fe20000000f00 */
[----:B------:R-:W0:Y:S01]  /*0610*/  LDCU.64 UR4, c[0x4][0x28] ;  /* 0x01000500ff0477ac */ /* 0x000e220008000a00 */
[----:B------:R-:W-:Y:S01]  /*0620*/  MOV R6, R16 ;  /* 0x0000001000067202 */ /* 0x000fe20000000f00 */
[----:B------:R-:W5:Y:S01]  /*0630*/  LDS.64 R10, [R18+0x80] ;  /* 0x00008000120a7984 */ /* 0x000f620000000a00 */
[----:B------:R0:W5:Y:S01]  /*0640*/  LDC.64 R12, c[0x4][R0] ;  /* 0x01000000000c7b82 */ /* 0x0001620000000a00 */
[----:B------:R-:W-:Y:S02]  /*0650*/  IMAD.MOV.U32 R7, RZ, RZ, R17 ;  /* 0x000000ffff077224 */ /* 0x000fe400078e0011 */
[----:B------:R0:W-:Y:S02]  /*0660*/  STL [R1], R2 ;  /* 0x0000000201007387 */ /* 0x0001e40000100800 */
[----:B0123--:R-:W-:-:S02]  /*0670*/  IMAD.U32 R4, RZ, RZ, UR4 ;  /* 0x00000004ff047e24 */ /* 0x00ffc4000f8e00ff */
[----:B------:R-:W-:Y:S01]  /*0680*/  IMAD.U32 R5, RZ, RZ, UR5 ;  /* 0x00000005ff057e24 */ /* 0x000fe2000f8e00ff */
[----:B----4-:R0:W-:Y:S04]  /*0690*/  STL.64 [R1+0x8], R8 ;  /* 0x0000080801007387 */ /* 0x0101e80000100a00 */
[----:B-----5:R0:W-:Y:S02]  /*06a0*/  STL.64 [R1+0x10], R10 ;  /* 0x0000100a01007387 */ /* 0x0201e40000100a00 */
[----:B------:R-:W-:-:S07]  /*06b0*/  LEPC R20, `(.L_x_8) ;  /* 0x000000001014794e */ /* 0x000fce0000000000 */
[----:B0-----:R-:W-:Y:S05]  /*06c0*/  CALL.ABS.NOINC R12 ;  /* 0x000000000c007343 */ /* 0x001fea0003c00000 */
.L_x_8:
[----:B------:R-:W-:Y:S04]  /*06d0*/  LDS.64 R4, [R18+0x80] ;  /* 0x0000800012047984 */ /* 0x000fe80000000a00 */
[----:B------:R-:W0:Y:S02]  /*06e0*/  LDS.64 R6, [R18] ;  /* 0x0000000012067984 */ /* 0x000e240000000a00 */
[----:B0-----:R-:W-:-:S07]  /*06f0*/  DADD R4, R4, R6 ;  /* 0x0000000004047229 */ /* 0x001fce0000000006 */
[----:B------:R4:W-:Y:S04]  /*0700*/  STS.64 [R18], R4 ;  /* 0x0000000412007388 */ /* 0x0009e80000000a00 */
.L_x_7:
[----:B------:R-:W-:Y:S01]  /*0710*/  ISETP.GT.U32.AND P0, PT, R2, 0x7, PT ;  /* 0x000000070200780c */ /* 0x000fe20003f04070 */
[----:B------:R-:W-:Y:S05]  /*0720*/  WARPSYNC.ALL ;  /* 0x0000000000007948 */ /* 0x000fea0003800000 */
[----:B------:R-:W-:Y:S07]  /*0730*/  BAR.SYNC.DEFER_BLOCKING 0x0 ;  /* 0x0000000000007b1d */ /* 0x000fee0000010000 */
[----:B------:R-:W-:Y:S05]  /*0740*/  @P0 BRA `(.L_x_9) ;  /* 0x0000000000480947 */ /* 0x000fea0003800000 */
[----:B------:R-:W5:Y:S01]  /*0750*/  LDS.64 R8, [R18] ;  /* 0x0000000012087984 */ /* 0x000f620000000a00 */
[----:B------:R-:W-:Y:S01]  /*0760*/  MOV R0, 0x0 ;  /* 0x0000000000007802 */ /* 0x000fe20000000f00 */
[----:B------:R-:W0:Y:S01]  /*0770*/  LDCU.64 UR4, c[0x4][0x30] ;  /* 0x01000600ff0477ac */ /* 0x000e220008000a00 */
[----:B------:R-:W-:Y:S01]  /*0780*/  IMAD.MOV.U32 R6, RZ, RZ, R16 ;  /* 0x000000ffff067224 */ /* 0x000fe200078e0010 */
[----:B------:R-:W5:Y:S01]  /*0790*/  LDS.64 R10, [R18+0x40] ;  /* 0x00004000120a7984 */ /* 0x000f620000000a00 */
[----:B------:R0:W5:Y:S01]  /*07a0*/  LDC.64 R12, c[0x4][R0] ;  /* 0x01000000000c7b82 */ /* 0x0001620000000a00 */
[----:B------:R-:W-:Y:S02]  /*07b0*/  MOV R7, R17 ;  /* 0x0000001100077202 */ /* 0x000fe40000000f00 */
[----:B------:R0:W-:Y:S02]  /*07c0*/  STL [R1], R2 ;  /* 0x0000000201007387 */ /* 0x0001e40000100800 */
[----:B01234-:R-:W-:-:S02]  /*07d0*/  IMAD.U32 R4, RZ, RZ, UR4 ;  /* 0x00000004ff047e24 */ /* 0x01ffc4000f8e00ff */
[----:B------:R-:W-:Y:S01]  /*07e0*/  IMAD.U32 R5, RZ, RZ, UR5 ;  /* 0x00000005ff057e24 */ /* 0x000fe2000f8e00ff */
[----:B-----5:R0:W-:Y:S04]  /*07f0*/  STL.64 [R1+0x8], R8 ;  /* 0x0000080801007387 */ /* 0x0201e80000100a00 */
[----:B------:R0:W-:Y:S02]  /*0800*/  STL.64 [R1+0x10], R10 ;  /* 0x0000100a01007387 */ /* 0x0001e40000100a00 */
[----:B------:R-:W-:-:S07]  /*0810*/  LEPC R20, `(.L_x_10) ;  /* 0x000000001014794e */ /* 0x000fce0000000000 */
[----:B0-----:R-:W-:Y:S05]  /*0820*/  CALL.ABS.NOINC R12 ;  /* 0x000000000c007343 */ /* 0x001fea0003c00000 */
.L_x_10:
[----:B------:R-:W-:Y:S04]  /*0830*/  LDS.64 R4, [R18+0x40] ;  /* 0x0000400012047984 */ /* 0x000fe80000000a00 */
[----:B------:R-:W0:Y:S02]  /*0840*/  LDS.64 R6, [R18] ;  /* 0x0000000012067984 */ /* 0x000e240000000a00 */
[----:B0-----:R-:W-:-:S07]  /*0850*/  DADD R4, R4, R6 ;  /* 0x0000000004047229 */ /* 0x001fce0000000006 */
[----:B------:R0:W-:Y:S04]  /*0860*/  STS.64 [R18], R4 ;  /* 0x0000000412007388 */ /* 0x0001e80000000a00 */
.L_x_9:
        /* <DEDUP_REMOVED lines=10> */
[----:B------:R-:W-:Y:S02]  /*0910*/  IMAD.MOV.U32 R7, RZ, RZ, R17 ;  /* 0x000000ffff077224 */ /* 0x000fe400078e0011 */
[----:B------:R0:W-:Y:S02]  /*0920*/  STL [R1], R2 ;  /* 0x0000000201007387 */ /* 0x0001e40000100800 */
[----:B01234-:R-:W-:-:S02]  /*0930*/  IMAD.U32 R4, RZ, RZ, UR4 ;  /* 0x00000004ff047e24 */ /* 0x01ffc4000f8e00ff */
[----:B------:R-:W-:Y:S01]  /*0940*/  IMAD.U32 R5, RZ, RZ, UR5 ;  /* 0x00000005ff057e24 */ /* 0x000fe2000f8e00ff */
[----:B-----5:R0:W-:Y:S04]  /*0950*/  STL.64 [R1+0x8], R8 ;  /* 0x0000080801007387 */ /* 0x0201e80000100a00 */
[----:B------:R0:W-:Y:S02]  /*0960*/  STL.64 [R1+0x10], R10 ;  /* 0x0000100a01007387 */ /* 0x0001e40000100a00 */
[----:B------:R-:W-:-:S07]  /*0970*/  LEPC R20, `(.L_x_12) ;  /* 0x000000001014794e */ /* 0x000fce0000000000 */
[----:B0-----:R-:W-:Y:S05]  /*0980*/  CALL.ABS.NOINC R12 ;  /* 0x000000000c007343 */ /* 0x001fea0003c00000 */
.L_x_12:
[----:B------:R-:W-:Y:S04]  /*0990*/  LDS.64 R4, [R18+0x20] ;  /* 0x0000200012047984 */ /* 0x000fe80000000a00 */
[----:B------:R-:W0:Y:S02]  /*09a0*/  LDS.64 R6, [R18] ;  /* 0x0000000012067984 */ /* 0x000e240000000a00 */
[----:B0-----:R-:W-:-:S07]  /*09b0*/  DADD R4, R4, R6 ;  /* 0x0000000004047229 */ /* 0x001fce0000000006 */
[----:B------:R0:W-:Y:S04]  /*09c0*/  STS.64 [R18], R4 ;  /* 0x0000000412007388 */ /* 0x0001e80000000a00 */
.L_x_11:
        /* <DEDUP_REMOVED lines=12> */
[----:B01234-:R-:W-:Y:S01]  /*0a90*/  MOV R4, UR4 ;  /* 0x0000000400047c02 */ /* 0x01ffe20008000f00 */
[----:B------:R-:W-:Y:S01]  /*0aa0*/  IMAD.U32 R5, RZ, RZ, UR5 ;  /* 0x00000005ff057e24 */ /* 0x000fe2000f8e00ff */
[----:B-----5:R0:W-:Y:S04]  /*0ab0*/  STL.64 [R1+0x8], R8 ;  /* 0x0000080801007387 */ /* 0x0201e80000100a00 */
[----:B------:R0:W-:Y:S02]  /*0ac0*/  STL.64 [R1+0x10], R10 ;  /* 0x0000100a01007387 */ /* 0x0001e40000100a00 */
[----:B------:R-:W-:-:S07]  /*0ad0*/  LEPC R20, `(.L_x_14) ;  /* 0x000000001014794e */ /* 0x000fce0000000000 */
[----:B0-----:R-:W-:Y:S05]  /*0ae0*/  CALL.ABS.NOINC R12 ;  /* 0x000000000c007343 */ /* 0x001fea0003c00000 */
.L_x_14:
[----:B------:R-:W-:Y:S04]  /*0af0*/  LDS.64 R4, [R18+0x10] ;  /* 0x0000100012047984 */ /* 0x000fe80000000a00 */
[----:B------:R-:W0:Y:S02]  /*0b00*/  LDS.64 R6, [R18] ;  /* 0x0000000012067984 */ /* 0x000e240000000a00 */
[----:B0-----:R-:W-:-:S07]  /*0b10*/  DADD R4, R4, R6 ;  /* 0x0000000004047229 */ /* 0x001fce0000000006 */
[----:B------:R0:W-:Y:S04]  /*0b20*/  STS.64 [R18], R4 ;  /* 0x0000000412007388 */ /* 0x0001e80000000a00 */
.L_x_13:
[----:B------:R-:W-:Y:S05]  /*0b30*/  WARPSYNC.ALL ;  /* 0x0000000000007948 */ /* 0x000fea0003800000 */
[----:B------:R-:W-:Y:S01]  /*0b40*/  BAR.SYNC.DEFER_BLOCKING 0x0 ;  /* 0x0000000000007b1d */ /* 0x000fe20000010000 */
[----:B------:R-:W-:-:S13]  /*0b50*/  ISETP.NE.AND P0, PT, R2, RZ, PT ;  /* 0x000000ff0200720c */ /* 0x000fda0003f05270 */
[----:B------:R-:W-:Y:S05]  /*0b60*/  @P0 EXIT ;  /* 0x000000000000094d */ /* 0x000fea0003800000 */
[----:B------:R-:W-:Y:S01]  /*0b70*/  MOV R0, 0x0 ;  /* 0x0000000000007802 */ /* 0x000fe20000000f00 */
[----:B------:R0:W-:Y:S01]  /*0b80*/  STL [R1], RZ ;  /* 0x000000ff01007387 */ /* 0x0001e20000100800 */
[----:B------:R-:W0:Y:S01]  /*0b90*/  LDCU.64 UR4, c[0x4][0x48] ;  /* 0x01000900ff0477ac */ /* 0x000e220008000a00 */
[----:B------:R-:W-:Y:S01]  /*0ba0*/  IMAD.MOV.U32 R6, RZ, RZ, R16 ;  /* 0x000000ffff067224 */ /* 0x000fe200078e0010 */
[----:B------:R0:W0:Y:S01]  /*0bb0*/  LDC.64 R2, c[0x4][R0] ;  /* 0x0100000000027b82 */ /* 0x0000220000000a00 */
[----:B------:R-:W-:Y:S02]  /*0bc0*/  IMAD.MOV.U32 R7, RZ, RZ, R17 ;  /* 0x000000ffff077224 */ /* 0x000fe400078e0011 */
[----:B01234-:R-:W-:Y:S01]  /*0bd0*/  IMAD.U32 R4, RZ, RZ, UR4 ;  /* 0x00000004ff047e24 */ /* 0x01ffe2000f8e00ff */
[----:B------:R-:W-:-:S07]  /*0be0*/  MOV R5, UR5 ;  /* 0x0000000500057c02 */ /* 0x000fce0008000f00 */
[----:B------:R-:W-:-:S07]  /*0bf0*/  LEPC R20, `(.L_x_15) ;  /* 0x000000001014794e */ /* 0x000fce0000000000 */
[----:B------:R-:W-:Y:S05]  /*0c00*/  CALL.ABS.NOINC R2 ;  /* 0x0000000002007343 */ /* 0x000fea0003c00000 */
.L_x_15:
[----:B------:R-:W0:Y:S01]  /*0c10*/  S2UR UR5, SR_CgaCtaId ;  /* 0x00000000000579c3 */ /* 0x000e220000008800 */
[----:B------:R-:W-:-:S07]  /*0c20*/  UMOV UR4, 0x400 ;  /* 0x0000040000047882 */ /* 0x000fce0000000000 */
[----:B------:R-:W1:Y:S01]  /*0c30*/  LDC.64 R2, c[0x0][0x388] ;  /* 0x0000e200ff027b82 */ /* 0x000e620000000a00 */
[----:B0-----:R-:W-:-:S09]  /*0c40*/  ULEA UR4, UR5, UR4, 0x18 ;  /* 0x0000000405047291 */ /* 0x001fd2000f8ec0ff */
[----:B------:R-:W0:Y:S02]  /*0c50*/  LDS.128 R4, [UR4] ;  /* 0x00000004ff047984 */ /* 0x000e240008000c00 */
[----:B0-----:R-:W-:-:S07]  /*0c60*/  DADD R4, R4, R6 ;  /* 0x0000000004047229 */ /* 0x001fce0000000006 */
[----:B-1----:R-:W-:Y:S01]  /*0c70*/  STG.E.64 desc[UR36][R2.64], R4 ;  /* 0x0000000402007986 */ /* 0x002fe2000c101b24 */
[----:B------:R-:W-:Y:S05]  /*0c80*/  EXIT ;  /* 0x000000000000794d */ /* 0x000fea0003800000 */
.L_x_16:
[----:B------:R-:W-:-:S00]  /*0c90*/  BRA `(.L_x_16) ;  /* 0xfffffffc00fc7947 */ /* 0x000fc0000383ffff */
[----:B------:R-:W-:-:S00]  /*0ca0*/  NOP ;  /* 0x0000000000007918 */ /* 0x000fc00000000000 */
        /* <DEDUP_REMOVED lines=13> */
.L_x_20:


//--------------------- .text._Z12VecSumKnl_v2PKdPd --------------------------
	.section	.text._Z12VecSumKnl_v2PKdPd,"ax",@progbits
	.align	128
        .global         _Z12VecSumKnl_v2PKdPd
        .type           _Z12VecSumKnl_v2PKdPd,@function
        .size           _Z12VecSumKnl_v2PKdPd,(.L_x_21 - _Z12VecSumKnl_v2PKdPd)
        .other          _Z12VecSumKnl_v2PKdPd,@"STO_CUDA_ENTRY STV_DEFAULT"
_Z12VecSumKnl_v2PKdPd:
.text._Z12VecSumKnl_v2PKdPd:
[----:B------:R-:W-:Y:S01]  /*0000*/  LDC R1, c[0x0][0x37c] ;  /* 0x0000df00ff017b82 */ /* 0x000fe20000000800 */
[----:B------:R-:W0:Y:S07]  /*0010*/  S2R R11, SR_TID.X ;  /* 0x00000000000b7919 */ /* 0x000e2e0000002100 */
[----:B------:R-:W0:Y:S01]  /*0020*/  LDC.64 R2, c[0x0][0x380] ;  /* 0x0000e000ff027b82 */ /* 0x000e220000000a00 */
[----:B------:R-:W1:Y:S01]  /*0030*/  LDCU.64 UR6, c[0x0][0x358] ;  /* 0x00006b00ff0677ac */ /* 0x000e620008000a00 */
[----:B0-----:R-:W-:-:S06]  /*0040*/  IMAD.WIDE.U32 R2, R11, 0x8, R2 ;  /* 0x000000080b027825 */ /* 0x001fcc00078e0002 */
[----:B-1----:R-:W2:Y:S01]  /*0050*/  LDG.E.64 R2, desc[UR6][R2.64] ;  /* 0x0000000602027981 */ /* 0x002ea2000c1e1b00 */
[----:B------:R-:W0:Y:S01]  /*0060*/  S2UR UR5, SR_CgaCtaId ;  /* 0x00000000000579c3 */ /* 0x000e220000008800 */
[----:B------:R-:W-:Y:S01]  /*0070*/  UMOV UR4, 0x400 ;  /* 0x0000040000047882 */ /* 0x000fe20000000000 */
[C---:B------:R-:W-:Y:S01]  /*0080*/  ISETP.GT.U32.AND P1, PT, R11.reuse, 0x7f, PT ;  /* 0x0000007f0b00780c */ /* 0x040fe20003f24070 */
[----:B------:R-:W-:Y:S01]  /*0090*/  BSSY.RECONVERGENT B0, `(.L_x_17) ;  /* 0x000002b000007945 */ /* 0x000fe20003800200 */
[C---:B------:R-:W-:Y:S02]  /*00a0*/  ISETP.GT.U32.AND P0, PT, R11.reuse, 0x3f, PT ;  /* 0x0000003f0b00780c */ /* 0x040fe40003f04070 */
[----:B------:R-:W-:Y:S01]  /*00b0*/  ISETP.NE.AND P2, PT, R11, RZ, PT ;  /* 0x000000ff0b00720c */ /* 0x000fe20003f45270 */
[----:B0-----:R-:W-:-:S06]  /*00c0*/  ULEA UR4, UR5, UR4, 0x18 ;  /* 0x0000000405047291 */ /* 0x001fcc000f8ec0ff */
[----:B------:R-:W-:-:S05]  /*00d0*/  LEA R0, R11, UR4, 0x3 ;  /* 0x000000040b007c11 */ /* 0x000fca000f8e18ff */
[----:B--2---:R-:W-:Y:S01]  /*00e0*/  STS.64 [R0], R2 ;  /* 0x0000000200007388 */ /* 0x004fe20000000a00 */
[----:B------:R-:W-:Y:S06]  /*00f0*/  BAR.SYNC.DEFER_BLOCKING 0x0 ;  /* 0x0000000000007b1d */ /* 0x000fec0000010000 */
[----:B------:R-:W-:Y:S04]  /*0100*/  @!P1 LDS.64 R4, [R0+0x400] ;  /* 0x0004000000049984 */ /* 0x000fe80000000a00 */
[----:B------:R-:W0:Y:S02]  /*0110*/  @!P1 LDS.64 R6, [R0] ;  /* 0x0000000000069984 */ /* 0x000e240000000a00 */
[----:B0-----:R-:W-:-:S07]  /*0120*/  @!P1 DADD R4, R4, R6 ;  /* 0x0000000004049229 */ /* 0x001fce0000000006 */
[----:B------:R-:W-:Y:S01]  /*0130*/  @!P1 STS.64 [R0], R4 ;  /* 0x0000000400009388 */ /* 0x000fe20000000a00 */
[----:B------:R-:W-:Y:S01]  /*0140*/  BAR.SYNC.DEFER_BLOCKING 0x0 ;  /* 0x0000000000007b1d */ /* 0x000fe20000010000 */
[----:B------:R-:W-:-:S05]  /*0150*/  ISETP.GT.U32.AND P1, PT, R11, 0x1f, PT ;  /* 0x0000001f0b00780c */ /* 0x000fca0003f24070 */
[----:B------:R-:W-:Y:S04]  /*0160*/  @!P0 LDS.64 R6, [R0+0x200] ;  /* 0x0002000000068984 */ /* 0x000fe80000000a00 */
[----:B------:R-:W0:Y:S02]  /*0170*/  @!P0 LDS.64 R8, [R0] ;  /* 0x0000000000088984 */ /* 0x000e240000000a00 */
[----:B0-----:R-:W-:-:S07]  /*0180*/  @!P0 DADD R6, R6, R8 ;  /* 0x0000000006068229 */ /* 0x001fce0000000008 */
[----:B------:R0:W-:Y:S01]  /*0190*/  @!P0 STS.64 [R0], R6 ;  /* 0x0000000600008388 */ /* 0x0001e20000000a00 */
[----:B------:R-:W-:Y:S06]  /*01a0*/  BAR.SYNC.DEFER_BLOCKING 0x0 ;  /* 0x0000000000007b1d */ /* 0x000fec0000010000 */
[----:B------:R-:W-:Y:S05]  /*01b0*/  @P1 BRA `(.L_x_18) ;  /* 0x0000000000601947 */ /* 0x000fea0003800000 */
[----:B------:R-:W-:Y:S04]  /*01c0*/  LDS.64 R2, [R0+0x100] ;  /* 0x0001000000027984 */ /* 0x000fe80000000a00 */
[----:B------:R-:W1:Y:S02]  /*01d0*/  LDS.64 R4, [R0] ;  /* 0x0000000000047984 */ /* 0x000e640000000a00 */
[----:B-1----:R-:W-:-:S07]  /*01e0*/  DADD R2, R2, R4 ;  /* 0x0000000002027229 */ /* 0x002fce0000000004 */
[----:B------:R-:W-:Y:S04]  /*01f0*/  STS.64 [R0], R2 ;  /* 0x0000000200007388 */ /* 0x000fe80000000a00 */
[----:B------:R-:W-:Y:S04]  /*0200*/  LDS.64 R4, [R0+0x80] ;  /* 0x0000800000047984 */ /* 0x000fe80000000a00 */
[----:B0-----:R-:W0:Y:S02]  /*0210*/  LDS.64 R6, [R0] ;  /* 0x0000000000067984 */ /* 0x001e240000000a00 */
[----:B0-----:R-:W-:-:S07]  /*0220*/  DADD R4, R4, R6 ;  /* 0x0000000004047229 */ /* 0x001fce0000000006 */
[----:B------:R-:W-:Y:S04]  /*0230*/  STS.64 [R0], R4 ;  /* 0x0000000400007388 */ /* 0x000fe80000000a00 */
[----:B------:R-:W-:Y:S04]  /*0240*/  LDS.64 R6, [R0+0x40] ;  /* 0x0000400000067984 */ /* 0x000fe80000000a00 */
[----:B------:R-:W0:Y:S02]  /*0250*/  LDS.64 R8, [R0] ;  /* 0x0000000000087984 */ /* 0x000e240000000a00 */
        /* <DEDUP_REMOVED lines=13> */
[----:B------:R1:W-:Y:S04]  /*0330*/  STS.64 [R0], R4 ;  /* 0x0000000400007388 */ /* 0x0003e80000000a00 */
.L_x_18:
[----:B------:R-:W-:Y:S05]  /*0340*/  BSYNC.RECONVERGENT B0 ;  /* 0x0000000000007941 */ /* 0x000fea0003800200 */
.L_x_17:
[----:B------:R-:W-:Y:S06]  /*0350*/  BAR.SYNC.DEFER_BLOCKING 0x0 ;  /* 0x0000000000007b1d */ /* 0x000fec0000010000 */
[----:B------:R-:W-:Y:S05]  /*0360*/  @P2 EXIT ;  /* 0x000000000000294d */ /* 0x000fea0003800000 */
[----:B------:R-:W2:Y:S01]  /*0370*/  LDS.64 R2, [UR4] ;  /* 0x00000004ff027984 */ /* 0x000ea20008000a00 */
[----:B-1----:R-:W2:Y:S03]  /*0380*/  LDC.64 R4, c[0x0][0x388] ;  /* 0x0000e200ff047b82 */ /* 0x002ea60000000a00 */
[----:B--2---:R-:W-:Y:S01]  /*0390*/  STG.E.64 desc[UR6][R4.64], R2 ;  /* 0x0000000204007986 */ /* 0x004fe2000c101b06 */
[----:B------:R-:W-:Y:S05]  /*03a0*/  EXIT ;  /* 0x000000000000794d */ /* 0x000fea0003800000 */
.L_x_19:
        /* <DEDUP_REMOVED lines=13> */
.L_x_21:


//--------------------- .nv.global.init           --------------------------
	.section	.nv.global.init,"aw",@progbits
.nv.global.init:
	.type		$str,@object
	.size		$str,($str$8 - $str)
$str:
        /*0000*/ 	.byte	0x3e, 0x3e, 0x3e, 0x56, 0x65, 0x63, 0x53, 0x75, 0x6d, 0x4b, 0x6e, 0x6c, 0x5f, 0x76, 0x31, 0x20
        /*0010*/ 	.byte	0x74, 0x69, 0x64, 0x3d, 0x25, 0x64, 0x0a, 0x00
	.type		$str$8,@object
	.size		$str$8,($str$6 - $str$8)
$str$8:
        /*0018*/ 	.byte	0x3e, 0x3e, 0x3e, 0x56, 0x65, 0x63, 0x53, 0x75, 0x6d, 0x4b, 0x6e, 0x6c, 0x5f, 0x76, 0x31, 0x20
        /*0028*/ 	.byte	0x3d, 0x3d, 0x3d, 0x74, 0x69, 0x64, 0x20, 0x3d, 0x3d, 0x30, 0x3d, 0x3d, 0x3d, 0x74, 0x69, 0x64
        /*0038*/ 	.byte	0x3d, 0x25, 0x64, 0x0a, 0x00
	.type		$str$6,@object
	.size		$str$6,($str$7 - $str$6)
$str$6:
        /*003d*/ 	.byte	0x3e, 0x3e, 0x3e, 0x56, 0x65, 0x63, 0x53, 0x75, 0x6d, 0x4b, 0x6e, 0x6c, 0x5f, 0x76, 0x31, 0x20
        /*004d*/ 	.byte	0x3d, 0x3d, 0x3d, 0x74, 0x69, 0x64, 0x20, 0x3c, 0x34, 0x3d, 0x3d, 0x3d, 0x74, 0x69, 0x64, 0x3d
        /*005d*/ 	.byte	0x25, 0x64, 0x2c, 0x73, 0x64, 0x61, 0x74, 0x61, 0x5b, 0x74, 0x69, 0x64, 0x5d, 0x3d, 0x25, 0x66
        /*006d*/ 	.byte	0x2c, 0x73, 0x64, 0x61, 0x74, 0x61, 0x5b, 0x74, 0x69, 0x64, 0x20, 0x2b, 0x20, 0x34, 0x5d, 0x3d
        /*007d*/ 	.byte	0x25, 0x66, 0x2c, 0x0a, 0x00
	.type		$str$7,@object
	.size		$str$7,($str$5 - $str$7)
$str$7:
        /*0082*/ 	.byte	0x3e, 0x3e, 0x3e, 0x56, 0x65, 0x63, 0x53, 0x75, 0x6d, 0x4b, 0x6e, 0x6c, 0x5f, 0x76, 0x31, 0x20
        /*0092*/ 	.byte	0x3d, 0x3d, 0x3d, 0x74, 0x69, 0x64, 0x20, 0x3c, 0x32, 0x3d, 0x3d, 0x3d, 0x74, 0x69, 0x64, 0x3d
        /*00a2*/ 	.byte	0x25, 0x64, 0x2c, 0x73, 0x64, 0x61, 0x74, 0x61, 0x5b, 0x74, 0x69, 0x64, 0x5d, 0x3d, 0x25, 0x66
        /*00b2*/ 	.byte	0x2c, 0x73, 0x64, 0x61, 0x74, 0x61, 0x5b, 0x74, 0x69, 0x64, 0x20, 0x2b, 0x20, 0x32, 0x5d, 0x3d
        /*00c2*/ 	.byte	0x25, 0x66, 0x2c, 0x0a, 0x00
	.type		$str$5,@object
	.size		$str$5,($str$4 - $str$5)
$str$5:
        /*00c7*/ 	.byte	0x3e, 0x3e, 0x3e, 0x56, 0x65, 0x63, 0x53, 0x75, 0x6d, 0x4b, 0x6e, 0x6c, 0x5f, 0x76, 0x31, 0x20
        /*00d7*/ 	.byte	0x3d, 0x3d, 0x3d, 0x74, 0x69, 0x64, 0x20, 0x3c, 0x38, 0x3d, 0x3d, 0x3d, 0x74, 0x69, 0x64, 0x3d
        /*00e7*/ 	.byte	0x25, 0x64, 0x2c, 0x73, 0x64, 0x61, 0x74, 0x61, 0x5b, 0x74, 0x69, 0x64, 0x5d, 0x3d, 0x25, 0x66
        /*00f7*/ 	.byte	0x2c, 0x73, 0x64, 0x61, 0x74, 0x61, 0x5b, 0x74, 0x69, 0x64, 0x20, 0x2b, 0x20, 0x38, 0x5d, 0x3d
        /*0107*/ 	.byte	0x25, 0x66, 0x2c, 0x0a, 0x00
	.type		$str$4,@object
	.size		$str$4,($str$2 - $str$4)
$str$4:
        /*010c*/ 	.byte	0x3e, 0x3e, 0x3e, 0x56, 0x65, 0x63, 0x53, 0x75, 0x6d, 0x4b, 0x6e, 0x6c, 0x5f, 0x76, 0x31, 0x20
        /*011c*/ 	.byte	0x3d, 0x3d, 0x3d, 0x74, 0x69, 0x64, 0x20, 0x3c, 0x31, 0x36, 0x3d, 0x3d, 0x3d, 0x74, 0x69, 0x64
        /*012c*/ 	.byte	0x3d, 0x25, 0x64, 0x2c, 0x73, 0x64, 0x61, 0x74, 0x61, 0x5b, 0x74, 0x69, 0x64, 0x5d, 0x3d, 0x25
        /*013c*/ 	.byte	0x66, 0x2c, 0x73, 0x64, 0x61, 0x74, 0x61, 0x5b, 0x74, 0x69, 0x64, 0x20, 0x2b, 0x20, 0x31, 0x36
        /*014c*/ 	.byte	0x5d, 0x3d, 0x25, 0x66, 0x2c, 0x0a, 0x00
	.type		$str$2,@object
	.size		$str$2,($str$3 - $str$2)
$str$2:
        /*0153*/ 	.byte	0x3e, 0x3e, 0x3e, 0x56, 0x65, 0x63, 0x53, 0x75, 0x6d, 0x4b, 0x6e, 0x6c, 0x5f, 0x76, 0x31, 0x20
        /*0163*/ 	.byte	0x3d, 0x3d, 0x3d, 0x74, 0x69, 0x64, 0x20, 0x3c, 0x36, 0x34, 0x3d, 0x3d, 0x3d, 0x74, 0x69, 0x64
        /*0173*/ 	.byte	0x3d, 0x25, 0x64, 0x2c, 0x73, 0x64, 0x61, 0x74, 0x61, 0x5b, 0x74, 0x69, 0x64, 0x5d, 0x3d, 0x25
        /*0183*/ 	.byte	0x66, 0x2c, 0x73, 0x64, 0x61, 0x74, 0x61, 0x5b, 0x74, 0x69, 0x64, 0x20, 0x2b, 0x20, 0x36, 0x34
        /*0193*/ 	.byte	0x5d, 0x3d, 0x25, 0x66, 0x2c, 0x0a, 0x00
	.type		$str$3,@object
	.size		$str$3,($str$1 - $str$3)
$str$3:
        /*019a*/ 	.byte	0x3e, 0x3e, 0x3e, 0x56, 0x65, 0x63, 0x53, 0x75, 0x6d, 0x4b, 0x6e, 0x6c, 0x5f, 0x76, 0x31, 0x20
        /*01aa*/ 	.byte	0x3d, 0x3d, 0x3d, 0x74, 0x69, 0x64, 0x20, 0x3c, 0x33, 0x32, 0x3d, 0x3d, 0x3d, 0x74, 0x69, 0x64
        /*01ba*/ 	.byte	0x3d, 0x25, 0x64, 0x2c, 0x73, 0x64, 0x61, 0x74, 0x61, 0x5b, 0x74, 0x69, 0x64, 0x5d, 0x3d, 0x25
        /*01ca*/ 	.byte	0x66, 0x2c, 0x73, 0x64, 0x61, 0x74, 0x61, 0x5b, 0x74, 0x69, 0x64, 0x20, 0x2b, 0x20, 0x33, 0x32
        /*01da*/ 	.byte	0x5d, 0x3d, 0x25, 0x66, 0x2c, 0x0a, 0x00
	.type		$str$1,@object
	.size		$str$1,(.L_1 - $str$1)
$str$1:
        /*01e1*/ 	.byte	0x3e, 0x3e, 0x3e, 0x56, 0x65, 0x63, 0x53, 0x75, 0x6d, 0x4b, 0x6e, 0x6c, 0x5f, 0x76, 0x31, 0x20
        /*01f1*/ 	.byte	0x3d, 0x3d, 0x3d, 0x74, 0x69, 0x64, 0x20, 0x3c, 0x31, 0x32, 0x38, 0x3d, 0x3d, 0x3d, 0x74, 0x69
        /*0201*/ 	.byte	0x64, 0x3d, 0x25, 0x64, 0x2c, 0x73, 0x64, 0x61, 0x74, 0x61, 0x5b, 0x74, 0x69, 0x64, 0x5d, 0x3d
        /*0211*/ 	.byte	0x25, 0x66, 0x2c, 0x73, 0x64, 0x61, 0x74, 0x61, 0x5b, 0x74, 0x69, 0x64, 0x20, 0x2b, 0x20, 0x31
        /*0221*/ 	.byte	0x32, 0x38, 0x5d, 0x3d, 0x25, 0x66, 0x2c, 0x0a, 0x00
.L_1:


//--------------------- .nv.shared._Z12VecSumKnl_v1PKdPd --------------------------
	.section	.nv.shared._Z12VecSumKnl_v1PKdPd,"aw",@nobits
	.sectionflags	@""
	.align	8
.nv.shared._Z12VecSumKnl_v1PKdPd:
	.zero		3072


//--------------------- .nv.shared.reserved.0     --------------------------
	.section	.nv.shared.reserved.0,"aw",@nobits
	.weak		__nv_reservedSMEM_offset_0_alias
	.size		__nv_reservedSMEM_offset_0_alias, 0, 64
	.other		__nv_reservedSMEM_offset_0_alias,@"STO_CUDA_RESERVED_SHARED STV_DEFAULT"
__nv_reservedSMEM_offset_0_alias:
	.zero		0
	.zero		64


//--------------------- .nv.shared._Z12VecSumKnl_v2PKdPd --------------------------
	.section	.nv.shared._Z12VecSumKnl_v2PKdPd,"aw",@nobits
	.sectionflags	@""
	.align	8
.nv.shared._Z12VecSumKnl_v2PKdPd:
	.zero		3072


//--------------------- .nv.constant0._Z12VecSumKnl_v1PKdPd --------------------------
	.section	.nv.constant0._Z12VecSumKnl_v1PKdPd,"a",@progbits
	.sectionflags	@""
	.align	4
.nv.constant0._Z12VecSumKnl_v1PKdPd:
	.zero		912


//--------------------- .nv.constant0._Z12VecSumKnl_v2PKdPd --------------------------
	.section	.nv.constant0._Z12VecSumKnl_v2PKdPd,"a",@progbits
	.sectionflags	@""
	.align	4
.nv.constant0._Z12VecSumKnl_v2PKdPd:
	.zero		912


//--------------------- SYMBOLS --------------------------

	.type		.nv.reservedSmem.offset0,@object
	.size		.nv.reservedSmem.offset0,0x4
	.type		.nv.reservedSmem.cap,@object
	.size		.nv.reservedSmem.cap,0x4
	.type		vprintf,@function
